//
// Generated by NVIDIA NVVM Compiler
//
// Compiler Build ID: CL-36424714
// Cuda compilation tools, release 13.0, V13.0.88
// Based on NVVM 20.0.0
//

.version 9.0
.target sm_100
.address_size 64

	// .globl	_Z12gauss_seidelIdEviiPKT_PS0_

.visible .entry _Z12gauss_seidelIdEviiPKT_PS0_(
	.param .u32 _Z12gauss_seidelIdEviiPKT_PS0__param_0,
	.param .u32 _Z12gauss_seidelIdEviiPKT_PS0__param_1,
	.param .u64 .ptr .align 1 _Z12gauss_seidelIdEviiPKT_PS0__param_2,
	.param .u64 .ptr .align 1 _Z12gauss_seidelIdEviiPKT_PS0__param_3
)
{
	.reg .pred 	%p<10>;
	.reg .b32 	%r<63>;
	.reg .b64 	%rd<83>;
	.reg .b64 	%fd<118>;

	ld.param.u32 	%r30, [_Z12gauss_seidelIdEviiPKT_PS0__param_0];
	ld.param.u32 	%r31, [_Z12gauss_seidelIdEviiPKT_PS0__param_1];
	ld.param.u64 	%rd15, [_Z12gauss_seidelIdEviiPKT_PS0__param_2];
	ld.param.u64 	%rd16, [_Z12gauss_seidelIdEviiPKT_PS0__param_3];
	cvta.to.global.u64 	%rd1, %rd15;
	cvta.to.global.u64 	%rd2, %rd16;
	min.s32 	%r32, %r30, %r31;
	setp.lt.s32 	%p1, %r32, 3;
	@%p1 bra 	$L__BB0_15;
	add.s32 	%r34, %r31, -2;
	add.s32 	%r1, %r31, -3;
	add.s32 	%r35, %r31, 6;
	and.b32  	%r36, %r35, 7;
	add.s32 	%r2, %r36, -1;
	and.b32  	%r3, %r31, 3;
	and.b32  	%r4, %r34, 7;
	and.b32  	%r5, %r35, 3;
	and.b32  	%r6, %r31, 1;
	add.s32 	%r7, %r30, -2;
	and.b32  	%r37, %r34, -8;
	neg.s32 	%r8, %r37;
	mov.b32 	%r55, 1;
$L__BB0_2:
	setp.lt.u32 	%p2, %r1, 7;
	add.s32 	%r39, %r55, -1;
	mul.lo.s32 	%r10, %r39, %r31;
	mul.lo.s32 	%r11, %r55, %r31;
	add.s32 	%r12, %r11, -1;
	add.s32 	%r13, %r11, %r31;
	mov.b32 	%r61, 1;
	@%p2 bra 	$L__BB0_6;
	add.s32 	%r56, %r10, 1;
	add.s32 	%r41, %r13, 1;
	mul.wide.u32 	%rd17, %r41, 8;
	add.s64 	%rd82, %rd1, %rd17;
	mul.wide.u32 	%rd18, %r11, 8;
	add.s64 	%rd19, %rd2, %rd18;
	add.s64 	%rd81, %rd19, 32;
	add.s64 	%rd20, %rd1, %rd18;
	add.s64 	%rd80, %rd20, 40;
	mul.wide.u32 	%rd21, %r13, 8;
	add.s64 	%rd22, %rd1, %rd21;
	add.s64 	%rd79, %rd22, 32;
	mov.b32 	%r58, 0;
	mov.u32 	%r57, %r11;
	mov.u32 	%r59, %r8;
$L__BB0_4:
	.pragma "nounroll";
	mul.wide.s32 	%rd23, %r56, 8;
	add.s64 	%rd24, %rd2, 32;
	add.s64 	%rd25, %rd24, %rd23;
	mul.wide.s32 	%rd26, %r57, 8;
	add.s64 	%rd27, %rd24, %rd26;
	ld.global.f64 	%fd1, [%rd25+-32];
	ld.global.f64 	%fd2, [%rd27+-32];
	add.f64 	%fd3, %fd1, %fd2;
	ld.global.f64 	%fd4, [%rd82];
	add.f64 	%fd5, %fd3, %fd4;
	ld.global.f64 	%fd6, [%rd80+-24];
	add.f64 	%fd7, %fd5, %fd6;
	mul.f64 	%fd8, %fd7, 0d3FD0000000000000;
	add.s32 	%r42, %r57, 1;
	mul.wide.u32 	%rd28, %r42, 8;
	add.s64 	%rd29, %rd2, %rd28;
	st.global.f64 	[%rd29], %fd8;
	ld.global.f64 	%fd9, [%rd25+-24];
	add.f64 	%fd10, %fd9, %fd8;
	ld.global.f64 	%fd11, [%rd79+-16];
	add.f64 	%fd12, %fd10, %fd11;
	ld.global.f64 	%fd13, [%rd80+-16];
	add.f64 	%fd14, %fd12, %fd13;
	mul.f64 	%fd15, %fd14, 0d3FD0000000000000;
	st.global.f64 	[%rd81+-16], %fd15;
	ld.global.f64 	%fd16, [%rd25+-16];
	ld.global.f64 	%fd17, [%rd27+-16];
	add.f64 	%fd18, %fd16, %fd17;
	ld.global.f64 	%fd19, [%rd79+-8];
	add.f64 	%fd20, %fd18, %fd19;
	ld.global.f64 	%fd21, [%rd80+-8];
	add.f64 	%fd22, %fd20, %fd21;
	mul.f64 	%fd23, %fd22, 0d3FD0000000000000;
	st.global.f64 	[%rd81+-8], %fd23;
	ld.global.f64 	%fd24, [%rd25+-8];
	ld.global.f64 	%fd25, [%rd27+-8];
	add.f64 	%fd26, %fd24, %fd25;
	ld.global.f64 	%fd27, [%rd79];
	add.f64 	%fd28, %fd26, %fd27;
	ld.global.f64 	%fd29, [%rd80];
	add.f64 	%fd30, %fd28, %fd29;
	mul.f64 	%fd31, %fd30, 0d3FD0000000000000;
	st.global.f64 	[%rd81], %fd31;
	ld.global.f64 	%fd32, [%rd25];
	ld.global.f64 	%fd33, [%rd27];
	add.f64 	%fd34, %fd32, %fd33;
	ld.global.f64 	%fd35, [%rd79+8];
	add.f64 	%fd36, %fd34, %fd35;
	ld.global.f64 	%fd37, [%rd80+8];
	add.f64 	%fd38, %fd36, %fd37;
	mul.f64 	%fd39, %fd38, 0d3FD0000000000000;
	st.global.f64 	[%rd81+8], %fd39;
	ld.global.f64 	%fd40, [%rd25+8];
	ld.global.f64 	%fd41, [%rd27+8];
	add.f64 	%fd42, %fd40, %fd41;
	ld.global.f64 	%fd43, [%rd79+16];
	add.f64 	%fd44, %fd42, %fd43;
	ld.global.f64 	%fd45, [%rd80+16];
	add.f64 	%fd46, %fd44, %fd45;
	mul.f64 	%fd47, %fd46, 0d3FD0000000000000;
	st.global.f64 	[%rd81+16], %fd47;
	ld.global.f64 	%fd48, [%rd25+16];
	ld.global.f64 	%fd49, [%rd27+16];
	add.f64 	%fd50, %fd48, %fd49;
	ld.global.f64 	%fd51, [%rd79+24];
	add.f64 	%fd52, %fd50, %fd51;
	ld.global.f64 	%fd53, [%rd80+24];
	add.f64 	%fd54, %fd52, %fd53;
	mul.f64 	%fd55, %fd54, 0d3FD0000000000000;
	st.global.f64 	[%rd81+24], %fd55;
	ld.global.f64 	%fd56, [%rd25+24];
	ld.global.f64 	%fd57, [%rd27+24];
	add.f64 	%fd58, %fd56, %fd57;
	ld.global.f64 	%fd59, [%rd79+32];
	add.f64 	%fd60, %fd58, %fd59;
	ld.global.f64 	%fd61, [%rd80+32];
	add.f64 	%fd62, %fd60, %fd61;
	mul.f64 	%fd63, %fd62, 0d3FD0000000000000;
	st.global.f64 	[%rd81+32], %fd63;
	add.s32 	%r59, %r59, 8;
	add.s32 	%r58, %r58, 8;
	add.s32 	%r57, %r57, 8;
	add.s32 	%r56, %r56, 8;
	add.s64 	%rd82, %rd82, 64;
	add.s64 	%rd81, %rd81, 64;
	add.s64 	%rd80, %rd80, 64;
	add.s64 	%rd79, %rd79, 64;
	setp.ne.s32 	%p3, %r59, 0;
	@%p3 bra 	$L__BB0_4;
	add.s32 	%r61, %r58, 1;
$L__BB0_6:
	setp.eq.s32 	%p4, %r4, 0;
	@%p4 bra 	$L__BB0_14;
	setp.lt.u32 	%p5, %r2, 3;
	@%p5 bra 	$L__BB0_9;
	add.s32 	%r43, %r61, %r10;
	mul.wide.s32 	%rd30, %r43, 8;
	add.s64 	%rd31, %rd2, %rd30;
	ld.global.f64 	%fd64, [%rd31];
	add.s32 	%r44, %r12, %r61;
	mul.wide.s32 	%rd32, %r44, 8;
	add.s64 	%rd33, %rd2, %rd32;
	ld.global.f64 	%fd65, [%rd33];
	add.f64 	%fd66, %fd64, %fd65;
	add.s32 	%r45, %r61, %r13;
	mul.wide.u32 	%rd34, %r45, 8;
	add.s64 	%rd35, %rd1, %rd34;
	ld.global.f64 	%fd67, [%rd35];
	add.f64 	%fd68, %fd66, %fd67;
	cvt.u64.u32 	%rd36, %r11;
	cvt.u64.u32 	%rd37, %r61;
	add.s64 	%rd38, %rd37, %rd36;
	shl.b64 	%rd39, %rd38, 3;
	add.s64 	%rd40, %rd1, %rd39;
	ld.global.f64 	%fd69, [%rd40+8];
	add.f64 	%fd70, %fd68, %fd69;
	mul.f64 	%fd71, %fd70, 0d3FD0000000000000;
	add.s32 	%r46, %r11, %r61;
	mul.wide.u32 	%rd41, %r46, 8;
	add.s64 	%rd42, %rd2, %rd41;
	st.global.f64 	[%rd42], %fd71;
	ld.global.f64 	%fd72, [%rd31+8];
	add.f64 	%fd73, %fd72, %fd71;
	cvt.u64.u32 	%rd43, %r13;
	add.s64 	%rd44, %rd37, %rd43;
	shl.b64 	%rd45, %rd44, 3;
	add.s64 	%rd46, %rd1, %rd45;
	ld.global.f64 	%fd74, [%rd46+8];
	add.f64 	%fd75, %fd73, %fd74;
	ld.global.f64 	%fd76, [%rd40+16];
	add.f64 	%fd77, %fd75, %fd76;
	mul.f64 	%fd78, %fd77, 0d3FD0000000000000;
	add.s64 	%rd47, %rd2, %rd39;
	st.global.f64 	[%rd47+8], %fd78;
	ld.global.f64 	%fd79, [%rd31+16];
	ld.global.f64 	%fd80, [%rd33+16];
	add.f64 	%fd81, %fd79, %fd80;
	ld.global.f64 	%fd82, [%rd46+16];
	add.f64 	%fd83, %fd81, %fd82;
	ld.global.f64 	%fd84, [%rd40+24];
	add.f64 	%fd85, %fd83, %fd84;
	mul.f64 	%fd86, %fd85, 0d3FD0000000000000;
	st.global.f64 	[%rd47+16], %fd86;
	ld.global.f64 	%fd87, [%rd31+24];
	ld.global.f64 	%fd88, [%rd33+24];
	add.f64 	%fd89, %fd87, %fd88;
	ld.global.f64 	%fd90, [%rd46+24];
	add.f64 	%fd91, %fd89, %fd90;
	add.s32 	%r61, %r61, 4;
	ld.global.f64 	%fd92, [%rd40+32];
	add.f64 	%fd93, %fd91, %fd92;
	mul.f64 	%fd94, %fd93, 0d3FD0000000000000;
	st.global.f64 	[%rd47+24], %fd94;
$L__BB0_9:
	setp.eq.s32 	%p6, %r5, 0;
	@%p6 bra 	$L__BB0_14;
	setp.eq.s32 	%p7, %r3, 3;
	@%p7 bra 	$L__BB0_12;
	add.s32 	%r47, %r61, %r10;
	mul.wide.s32 	%rd48, %r47, 8;
	add.s64 	%rd49, %rd2, %rd48;
	ld.global.f64 	%fd95, [%rd49];
	add.s32 	%r48, %r12, %r61;
	mul.wide.s32 	%rd50, %r48, 8;
	add.s64 	%rd51, %rd2, %rd50;
	ld.global.f64 	%fd96, [%rd51];
	add.f64 	%fd97, %fd95, %fd96;
	add.s32 	%r49, %r61, %r13;
	mul.wide.u32 	%rd52, %r49, 8;
	add.s64 	%rd53, %rd1, %rd52;
	ld.global.f64 	%fd98, [%rd53];
	add.f64 	%fd99, %fd97, %fd98;
	cvt.u64.u32 	%rd54, %r11;
	cvt.u64.u32 	%rd55, %r61;
	add.s64 	%rd56, %rd55, %rd54;
	shl.b64 	%rd57, %rd56, 3;
	add.s64 	%rd58, %rd1, %rd57;
	ld.global.f64 	%fd100, [%rd58+8];
	add.f64 	%fd101, %fd99, %fd100;
	mul.f64 	%fd102, %fd101, 0d3FD0000000000000;
	add.s32 	%r50, %r11, %r61;
	mul.wide.u32 	%rd59, %r50, 8;
	add.s64 	%rd60, %rd2, %rd59;
	st.global.f64 	[%rd60], %fd102;
	ld.global.f64 	%fd103, [%rd49+8];
	add.f64 	%fd104, %fd103, %fd102;
	cvt.u64.u32 	%rd61, %r13;
	add.s64 	%rd62, %rd55, %rd61;
	shl.b64 	%rd63, %rd62, 3;
	add.s64 	%rd64, %rd1, %rd63;
	ld.global.f64 	%fd105, [%rd64+8];
	add.f64 	%fd106, %fd104, %fd105;
	add.s32 	%r61, %r61, 2;
	ld.global.f64 	%fd107, [%rd58+16];
	add.f64 	%fd108, %fd106, %fd107;
	mul.f64 	%fd109, %fd108, 0d3FD0000000000000;
	add.s64 	%rd65, %rd2, %rd57;
	st.global.f64 	[%rd65+8], %fd109;
$L__BB0_12:
	setp.eq.s32 	%p8, %r6, 0;
	@%p8 bra 	$L__BB0_14;
	add.s32 	%r51, %r61, %r10;
	mul.wide.s32 	%rd66, %r51, 8;
	add.s64 	%rd67, %rd2, %rd66;
	ld.global.f64 	%fd110, [%rd67];
	add.s32 	%r52, %r12, %r61;
	mul.wide.s32 	%rd68, %r52, 8;
	add.s64 	%rd69, %rd2, %rd68;
	ld.global.f64 	%fd111, [%rd69];
	add.f64 	%fd112, %fd110, %fd111;
	add.s32 	%r53, %r61, %r13;
	mul.wide.u32 	%rd70, %r53, 8;
	add.s64 	%rd71, %rd1, %rd70;
	ld.global.f64 	%fd113, [%rd71];
	add.f64 	%fd114, %fd112, %fd113;
	cvt.u64.u32 	%rd72, %r11;
	cvt.u64.u32 	%rd73, %r61;
	add.s64 	%rd74, %rd73, %rd72;
	shl.b64 	%rd75, %rd74, 3;
	add.s64 	%rd76, %rd1, %rd75;
	ld.global.f64 	%fd115, [%rd76+8];
	add.f64 	%fd116, %fd114, %fd115;
	mul.f64 	%fd117, %fd116, 0d3FD0000000000000;
	add.s32 	%r54, %r11, %r61;
	mul.wide.u32 	%rd77, %r54, 8;
	add.s64 	%rd78, %rd2, %rd77;
	st.global.f64 	[%rd78], %fd117;
$L__BB0_14:
	setp.ne.s32 	%p9, %r55, %r7;
	add.s32 	%r55, %r55, 1;
	@%p9 bra 	$L__BB0_2;
$L__BB0_15:
	ret;

}


// ===== COMPILED SASS (sm_100) =====

	.target	sm_100

	.elftype	@"ET_EXEC"


//--------------------- .note.nv.tkinfo           --------------------------
	.section	.note.nv.tkinfo,"",@"SHT_NOTE"
	.sectionflags	@"SHF_NOTE_NV_TKINFO"
	.tkinfo
        /*0018*/ 	.word	0x00000002
        /*0030*/ 	.string	""
        /*0030*/ 	.string	"ptxas"
        /*0030*/ 	.string	"Cuda compilation tools, release 13.0, V13.0.88"
        /*0030*/ 	.string	"Build cuda_13.0.r13.0/compiler.36424714_0"
        /*0030*/ 	.string	"-arch sm_100 -m 64 "



//--------------------- .note.nv.cuinfo           --------------------------
	.section	.note.nv.cuinfo,"",@"SHT_NOTE"
	.sectionflags	@"SHF_NOTE_NV_CUINFO"
        /*0018*/ 	.short	0x0002
        /*001a*/ 	.short	0x0064
        /*001c*/ 	.short	0x0082
	.zero		2


//--------------------- .nv.info                  --------------------------
	.section	.nv.info,"",@"SHT_CUDA_INFO"
	.align	4


	//----- nvinfo : EIATTR_REGCOUNT
	.align		4
        /*0000*/ 	.byte	0x04, 0x2f
        /*0002*/ 	.short	(.L_1 - .L_0)
	.align		4
.L_0:
        /*0004*/ 	.word	index@(_Z12gauss_seidelIdEviiPKT_PS0_)
        /*0008*/ 	.word	0x00000028


	//----- nvinfo : EIATTR_FRAME_SIZE
	.align		4
.L_1:
        /*000c*/ 	.byte	0x04, 0x11
        /*000e*/ 	.short	(.L_3 - .L_2)
	.align		4
.L_2:
        /*0010*/ 	.word	index@(_Z12gauss_seidelIdEviiPKT_PS0_)
        /*0014*/ 	.word	0x00000000


	//----- nvinfo : EIATTR_MIN_STACK_SIZE
	.align		4
.L_3:
        /*0018*/ 	.byte	0x04, 0x12
        /*001a*/ 	.short	(.L_5 - .L_4)
	.align		4
.L_4:
        /*001c*/ 	.word	index@(_Z12gauss_seidelIdEviiPKT_PS0_)
        /*0020*/ 	.word	0x00000000
.L_5:


//--------------------- .nv.compat                --------------------------
	.section	.nv.compat,"",@"SHT_CUDA_COMPAT_INFO"
	.align	4
        /*0000*/ 	.byte	0x02, 0x09, 0x00, 0x00, 0x02, 0x02, 0x01, 0x00, 0x02, 0x05, 0x05, 0x00, 0x03, 0x07, 0x01, 0x01
        /*0010*/ 	.byte	0x02, 0x03, 0x00, 0x00, 0x02, 0x06, 0x01, 0x00, 0x04, 0x0b, 0x08, 0x00, 0x01, 0x00, 0x00, 0x00
        /*0020*/ 	.byte	0x00, 0x00, 0x00, 0x00


//--------------------- .nv.info._Z12gauss_seidelIdEviiPKT_PS0_ --------------------------
	.section	.nv.info._Z12gauss_seidelIdEviiPKT_PS0_,"",@"SHT_CUDA_INFO"
	.sectionflags	@""
	.align	4


	//----- nvinfo : EIATTR_CUDA_API_VERSION
	.align		4
        /*0000*/ 	.byte	0x04, 0x37
        /*0002*/ 	.short	(.L_7 - .L_6)
.L_6:
        /*0004*/ 	.word	0x00000082


	//----- nvinfo : EIATTR_KPARAM_INFO
	.align		4
.L_7:
        /*0008*/ 	.byte	0x04, 0x17
        /*000a*/ 	.short	(.L_9 - .L_8)
.L_8:
        /*000c*/ 	.word	0x00000000
        /*0010*/ 	.short	0x0003
        /*0012*/ 	.short	0x0010
        /*0014*/ 	.byte	0x00, 0xf5, 0x21, 0x00


	//----- nvinfo : EIATTR_KPARAM_INFO
	.align		4
.L_9:
        /*0018*/ 	.byte	0x04, 0x17
        /*001a*/ 	.short	(.L_11 - .L_10)
.L_10:
        /*001c*/ 	.word	0x00000000
        /*0020*/ 	.short	0x0002
        /*0022*/ 	.short	0x0008
        /*0024*/ 	.byte	0x00, 0xf5, 0x21, 0x00


	//----- nvinfo : EIATTR_KPARAM_INFO
	.align		4
.L_11:
        /*0028*/ 	.byte	0x04, 0x17
        /*002a*/ 	.short	(.L_13 - .L_12)
.L_12:
        /*002c*/ 	.word	0x00000000
        /*0030*/ 	.short	0x0001
        /*0032*/ 	.short	0x0004
        /*0034*/ 	.byte	0x00, 0xf0, 0x11, 0x00


	//----- nvinfo : EIATTR_KPARAM_INFO
	.align		4
.L_13:
        /*0038*/ 	.byte	0x04, 0x17
        /*003a*/ 	.short	(.L_15 - .L_14)
.L_14:
        /*003c*/ 	.word	0x00000000
        /*0040*/ 	.short	0x0000
        /*0042*/ 	.short	0x0000
        /*0044*/ 	.byte	0x00, 0xf0, 0x11, 0x00


	//----- nvinfo : EIATTR_SPARSE_MMA_MASK
	.align		4
.L_15:
        /*0048*/ 	.byte	0x03, 0x50
        /*004a*/ 	.short	0x0000


	//----- nvinfo : EIATTR_MAXREG_COUNT
	.align		4
        /*004c*/ 	.byte	0x03, 0x1b
        /*004e*/ 	.short	0x00ff


	//----- nvinfo : EIATTR_MERCURY_ISA_VERSION
	.align		4
        /*0050*/ 	.byte	0x03, 0x5f
        /*0052*/ 	.short	0x0101


	//----- nvinfo : EIATTR_VRC_CTA_INIT_COUNT
	.align		4
        /*0054*/ 	.byte	0x02, 0x4a
	.zero		1
	.zero		1


	//----- nvinfo : EIATTR_EXIT_INSTR_OFFSETS
	.align		4
        /*0058*/ 	.byte	0x04, 0x1c
        /*005a*/ 	.short	(.L_17 - .L_16)


	//   ....[0]....
.L_16:
        /*005c*/ 	.word	0x00000040


	//   ....[1]....
        /*0060*/ 	.word	0x00001180


	//----- nvinfo : EIATTR_CBANK_PARAM_SIZE
	.align		4
.L_17:
        /*0064*/ 	.byte	0x03, 0x19
        /*0066*/ 	.short	0x0018


	//----- nvinfo : EIATTR_PARAM_CBANK
	.align		4
        /*0068*/ 	.byte	0x04, 0x0a
        /*006a*/ 	.short	(.L_19 - .L_18)
	.align		4
.L_18:
        /*006c*/ 	.word	index@(.nv.constant0._Z12gauss_seidelIdEviiPKT_PS0_)
        /*0070*/ 	.short	0x0380
        /*0072*/ 	.short	0x0018


	//----- nvinfo : EIATTR_SW_WAR
	.align		4
.L_19:
        /*0074*/ 	.byte	0x04, 0x36
        /*0076*/ 	.short	(.L_21 - .L_20)
.L_20:
        /*0078*/ 	.word	0x00000008
.L_21:


//--------------------- .nv.callgraph             --------------------------
	.section	.nv.callgraph,"",@"SHT_CUDA_CALLGRAPH"
	.align	4
	.sectionentsize	8
	.align		4
        /*0000*/ 	.word	0x00000000
	.align		4
        /*0004*/ 	.word	0xffffffff
	.align		4
        /*0008*/ 	.word	0x00000000
	.align		4
        /*000c*/ 	.word	0xfffffffe
	.align		4
        /*0010*/ 	.word	0x00000000
	.align		4
        /*0014*/ 	.word	0xfffffffd
	.align		4
        /*0018*/ 	.word	0x00000000
	.align		4
        /*001c*/ 	.word	0xfffffffc


//--------------------- .text._Z12gauss_seidelIdEviiPKT_PS0_ --------------------------
	.section	.text._Z12gauss_seidelIdEviiPKT_PS0_,"ax",@progbits
	.align	128
        .global         _Z12gauss_seidelIdEviiPKT_PS0_
        .type           _Z12gauss_seidelIdEviiPKT_PS0_,@function
        .size           _Z12gauss_seidelIdEviiPKT_PS0_,(.L_x_7 - _Z12gauss_seidelIdEviiPKT_PS0_)
        .other          _Z12gauss_seidelIdEviiPKT_PS0_,@"STO_CUDA_ENTRY STV_DEFAULT"
_Z12gauss_seidelIdEviiPKT_PS0_:
.text._Z12gauss_seidelIdEviiPKT_PS0_:
[----:B------:R-:W-:Y:S08]  /*0000*/  LDC R1, c[0x0][0x37c] ;  /* 0x0000df00ff017b82 */ /* 0x000ff00000000800 */
[----:B------:R-:W0:Y:S02]  /*0010*/  LDC.64 R4, c[0x0][0x380] ;  /* 0x0000e000ff047b82 */ /* 0x000e240000000a00 */
[----:B0-----:R-:W-:-:S04]  /*0020*/  VIMNMX R0, PT, PT, R4, R5, PT ;  /* 0x0000000504007248 */ /* 0x001fc80003fe0100 */
[----:B------:R-:W-:-:S13]  /*0030*/  ISETP.GE.AND P0, PT, R0, 0x3, PT ;  /* 0x000000030000780c */ /* 0x000fda0003f06270 */
[----:B------:R-:W-:Y:S05]  /*0040*/  @!P0 EXIT ;  /* 0x000000000000894d */ /* 0x000fea0003800000 */
[C---:B------:R-:W-:Y:S01]  /*0050*/  VIADD R0, R5.reuse, 0x6 ;  /* 0x0000000605007836 */ /* 0x040fe20000000000 */
[----:B------:R-:W-:Y:S01]  /*0060*/  LOP3.LUT R3, R5, 0x3, RZ, 0xc0, !PT ;  /* 0x0000000305037812 */ /* 0x000fe200078ec0ff */
[----:B------:R-:W0:Y:S03]  /*0070*/  LDCU.64 UR6, c[0x0][0x358] ;  /* 0x00006b00ff0677ac */ /* 0x000e260008000a00 */
[----:B------:R-:W-:Y:S02]  /*0080*/  LOP3.LUT R2, R0, 0x7, RZ, 0xc0, !PT ;  /* 0x0000000700027812 */ /* 0x000fe400078ec0ff */
[----:B------:R-:W-:Y:S01]  /*0090*/  ISETP.NE.AND P0, PT, R3, 0x3, PT ;  /* 0x000000030300780c */ /* 0x000fe20003f05270 */
[----:B------:R-:W-:Y:S02]  /*00a0*/  VIADD R3, R5, 0xfffffffe ;  /* 0xfffffffe05037836 */ /* 0x000fe40000000000 */
[----:B------:R-:W-:-:S05]  /*00b0*/  VIADD R2, R2, 0xffffffff ;  /* 0xffffffff02027836 */ /* 0x000fca0000000000 */
[----:B------:R-:W-:Y:S02]  /*00c0*/  ISETP.GE.U32.AND P1, PT, R2, 0x3, PT ;  /* 0x000000030200780c */ /* 0x000fe40003f26070 */
[----:B------:R-:W-:Y:S01]  /*00d0*/  IADD3 R2, PT, PT, R4, -0x2, RZ ;  /* 0xfffffffe04027810 */ /* 0x000fe20007ffe0ff */
[----:B------:R-:W-:-:S10]  /*00e0*/  IMAD.MOV.U32 R4, RZ, RZ, 0x1 ;  /* 0x00000001ff047424 */ /* 0x000fd400078e00ff */
.L_x_5:
[----:B-1----:R-:W1:Y:S01]  /*00f0*/  LDCU UR4, c[0x0][0x384] ;  /* 0x00007080ff0477ac */ /* 0x002e620008000800 */
[----:B--2---:R-:W2:Y:S01]  /*0100*/  LDC R5, c[0x0][0x384] ;  /* 0x0000e100ff057b82 */ /* 0x004ea20000000800 */
[C---:B------:R-:W-:Y:S01]  /*0110*/  ISETP.NE.AND P2, PT, R4.reuse, R2, PT ;  /* 0x000000020400720c */ /* 0x040fe20003f45270 */
[----:B------:R-:W-:Y:S01]  /*0120*/  IMAD.MOV.U32 R31, RZ, RZ, 0x1 ;  /* 0x00000001ff1f7424 */ /* 0x000fe200078e00ff */
[----:B------:R-:W-:Y:S01]  /*0130*/  IADD3 R8, PT, PT, R4, -0x1, RZ ;  /* 0xffffffff04087810 */ /* 0x000fe20007ffe0ff */
[----:B-1----:R-:W-:-:S04]  /*0140*/  UIADD3 UR4, UPT, UPT, UR4, -0x3, URZ ;  /* 0xfffffffd04047890 */ /* 0x002fc8000fffe0ff */
[----:B------:R-:W-:Y:S01]  /*0150*/  UISETP.GE.U32.AND UP0, UPT, UR4, 0x7, UPT ;  /* 0x000000070400788c */ /* 0x000fe2000bf06070 */
[C---:B--2---:R-:W-:Y:S02]  /*0160*/  IMAD R6, R4.reuse, R5, RZ ;  /* 0x0000000504067224 */ /* 0x044fe400078e02ff */
[----:B------:R-:W-:-:S03]  /*0170*/  VIADD R4, R4, 0x1 ;  /* 0x0000000104047836 */ /* 0x000fc60000000000 */
[----:B------:R-:W-:-:S03]  /*0180*/  IADD3 R7, PT, PT, R6, R5, RZ ;  /* 0x0000000506077210 */ /* 0x000fc60007ffe0ff */
[----:B---34-:R-:W-:Y:S05]  /*0190*/  BRA.U !UP0, `(.L_x_0) ;  /* 0x0000000508d47547 */ /* 0x018fea000b800000 */
[----:B------:R-:W1:Y:S01]  /*01a0*/  LDC.64 R12, c[0x0][0x390] ;  /* 0x0000e400ff0c7b82 */ /* 0x000e620000000a00 */
[----:B------:R-:W-:Y:S02]  /*01b0*/  VIADD R9, R7, 0x1 ;  /* 0x0000000107097836 */ /* 0x000fe40000000000 */
[----:B------:R-:W-:Y:S02]  /*01c0*/  HFMA2 R31, -RZ, RZ, 0, 0 ;  /* 0x00000000ff1f7431 */ /* 0x000fe400000001ff */
[----:B------:R-:W-:-:S03]  /*01d0*/  IMAD.MOV.U32 R29, RZ, RZ, R6 ;  /* 0x000000ffff1d7224 */ /* 0x000fc600078e0006 */
[----:B------:R-:W2:Y:S01]  /*01e0*/  LDC.64 R10, c[0x0][0x388] ;  /* 0x0000e200ff0a7b82 */ /* 0x000ea20000000a00 */
[----:B-1----:R-:W-:-:S03]  /*01f0*/  IMAD.WIDE.U32 R18, R6, 0x8, R12 ;  /* 0x0000000806127825 */ /* 0x002fc600078e000c */
[----:B------:R-:W-:Y:S01]  /*0200*/  IADD3 R32, P3, PT, R18, 0x20, RZ ;  /* 0x0000002012207810 */ /* 0x000fe20007f7e0ff */
[----:B--2---:R-:W-:-:S04]  /*0210*/  IMAD.WIDE.U32 R16, R6, 0x8, R10 ;  /* 0x0000000806107825 */ /* 0x004fc800078e000a */
[----:B------:R-:W-:-:S04]  /*0220*/  IMAD.WIDE.U32 R14, R7, 0x8, R10 ;  /* 0x00000008070e7825 */ /* 0x000fc800078e000a */
[----:B------:R-:W-:Y:S01]  /*0230*/  IMAD.WIDE.U32 R10, R9, 0x8, R10 ;  /* 0x00000008090a7825 */ /* 0x000fe200078e000a */
[----:B------:R-:W-:Y:S02]  /*0240*/  IADD3 R30, P4, PT, R14, 0x20, RZ ;  /* 0x000000200e1e7810 */ /* 0x000fe40007f9e0ff */
[----:B------:R-:W-:Y:S01]  /*0250*/  LOP3.LUT R9, R3, 0xfffffff8, RZ, 0xc0, !PT ;  /* 0xfffffff803097812 */ /* 0x000fe200078ec0ff */
[----:B------:R-:W-:Y:S01]  /*0260*/  IMAD.X R33, RZ, RZ, R19, P3 ;  /* 0x000000ffff217224 */ /* 0x000fe200018e0613 */
[----:B------:R-:W-:Y:S01]  /*0270*/  IADD3 R24, P3, PT, R16, 0x28, RZ ;  /* 0x0000002810187810 */ /* 0x000fe20007f7e0ff */
[----:B------:R-:W-:Y:S01]  /*0280*/  IMAD.X R35, RZ, RZ, R15, P4 ;  /* 0x000000ffff237224 */ /* 0x000fe200020e060f */
[----:B------:R-:W-:Y:S01]  /*0290*/  MOV R28, R10 ;  /* 0x0000000a001c7202 */ /* 0x000fe20000000f00 */
[----:B------:R-:W-:Y:S02]  /*02a0*/  IMAD R10, R8, R5, 0x1 ;  /* 0x00000001080a7424 */ /* 0x000fe400078e0205 */
[----:B------:R-:W-:-:S02]  /*02b0*/  IMAD.X R25, RZ, RZ, R17, P3 ;  /* 0x000000ffff197224 */ /* 0x000fc400018e0611 */
[----:B------:R-:W-:-:S07]  /*02c0*/  IMAD.MOV R9, RZ, RZ, -R9 ;  /* 0x000000ffff097224 */ /* 0x000fce00078e0a09 */
.L_x_1:
[----:B-1----:R-:W1:Y:S01]  /*02d0*/  LDC.64 R14, c[0x0][0x390] ;  /* 0x0000e400ff0e7b82 */ /* 0x002e620000000a00 */
[----:B------:R-:W-:Y:S01]  /*02e0*/  IMAD.MOV.U32 R22, RZ, RZ, R28 ;  /* 0x000000ffff167224 */ /* 0x000fe200078e001c */
[----:B0-----:R-:W2:Y:S01]  /*02f0*/  LDG.E.64 R26, desc[UR6][R24.64+-0x18] ;  /* 0xffffe806181a7981 */ /* 0x001ea2000c1e1b00 */
[----:B------:R-:W-:-:S06]  /*0300*/  IMAD.MOV.U32 R23, RZ, RZ, R11 ;  /* 0x000000ffff177224 */ /* 0x000fcc00078e000b */
[----:B------:R-:W3:Y:S01]  /*0310*/  LDG.E.64 R22, desc[UR6][R22.64] ;  /* 0x0000000616167981 */ /* 0x000ee2000c1e1b00 */
[----:B-1----:R-:W-:-:S04]  /*0320*/  IADD3 R16, P3, PT, R14, 0x20, RZ ;  /* 0x000000200e107810 */ /* 0x002fc80007f7e0ff */
[----:B------:R-:W-:-:S03]  /*0330*/  IADD3.X R17, PT, PT, RZ, R15, RZ, P3, !PT ;  /* 0x0000000fff117210 */ /* 0x000fc60001ffe4ff */
[----:B------:R-:W-:-:S04]  /*0340*/  IMAD.WIDE R14, R10, 0x8, R16 ;  /* 0x000000080a0e7825 */ /* 0x000fc800078e0210 */
[C---:B------:R-:W-:Y:S01]  /*0350*/  IMAD.WIDE R16, R29.reuse, 0x8, R16 ;  /* 0x000000081d107825 */ /* 0x040fe200078e0210 */
[----:B------:R-:W4:Y:S04]  /*0360*/  LDG.E.64 R18, desc[UR6][R14.64+-0x20] ;  /* 0xffffe0060e127981 */ /* 0x000f28000c1e1b00 */
[----:B------:R-:W4:Y:S01]  /*0370*/  LDG.E.64 R20, desc[UR6][R16.64+-0x20] ;  /* 0xffffe00610147981 */ /* 0x000f22000c1e1b00 */
[----:B------:R-:W-:-:S05]  /*0380*/  IADD3 R37, PT, PT, R29, 0x1, RZ ;  /* 0x000000011d257810 */ /* 0x000fca0007ffe0ff */
[----:B------:R-:W-:-:S04]  /*0390*/  IMAD.WIDE.U32 R36, R37, 0x8, R12 ;  /* 0x0000000825247825 */ /* 0x000fc800078e000c */
[----:B------:R-:W-:Y:S01]  /*03a0*/  IMAD.MOV.U32 R34, RZ, RZ, R30 ;  /* 0x000000ffff227224 */ /* 0x000fe200078e001e */
[----:B----4-:R-:W-:-:S08]  /*03b0*/  DADD R18, R18, R20 ;  /* 0x0000000012127229 */ /* 0x010fd00000000014 */
[----:B---3--:R-:W-:-:S08]  /*03c0*/  DADD R18, R18, R22 ;  /* 0x0000000012127229 */ /* 0x008fd00000000016 */
[----:B--2---:R-:W-:-:S08]  /*03d0*/  DADD R18, R18, R26 ;  /* 0x0000000012127229 */ /* 0x004fd0000000001a */
[----:B------:R-:W-:-:S07]  /*03e0*/  DMUL R20, R18, 0.25 ;  /* 0x3fd0000012147828 */ /* 0x000fce0000000000 */
[----:B------:R0:W-:Y:S04]  /*03f0*/  STG.E.64 desc[UR6][R36.64], R20 ;  /* 0x0000001424007986 */ /* 0x0001e8000c101b06 */
[----:B------:R-:W2:Y:S04]  /*0400*/  LDG.E.64 R18, desc[UR6][R14.64+-0x18] ;  /* 0xffffe8060e127981 */ /* 0x000ea8000c1e1b00 */
[----:B------:R-:W3:Y:S04]  /*0410*/  LDG.E.64 R26, desc[UR6][R34.64+-0x10] ;  /* 0xfffff006221a7981 */ /* 0x000ee8000c1e1b00 */
[----:B------:R-:W4:Y:S01]  /*0420*/  LDG.E.64 R22, desc[UR6][R24.64+-0x10] ;  /* 0xfffff00618167981 */ /* 0x000f22000c1e1b00 */
[----:B--2---:R-:W-:-:S08]  /*0430*/  DADD R18, R20, R18 ;  /* 0x0000000014127229 */ /* 0x004fd00000000012 */
[----:B---3--:R-:W-:-:S08]  /*0440*/  DADD R18, R18, R26 ;  /* 0x0000000012127229 */ /* 0x008fd0000000001a */
[----:B----4-:R-:W-:Y:S01]  /*0450*/  DADD R22, R18, R22 ;  /* 0x0000000012167229 */ /* 0x010fe20000000016 */
[----:B------:R-:W-:Y:S01]  /*0460*/  IMAD.MOV.U32 R18, RZ, RZ, R32 ;  /* 0x000000ffff127224 */ /* 0x000fe200078e0020 */
[----:B------:R-:W-:-:S06]  /*0470*/  MOV R19, R33 ;  /* 0x0000002100137202 */ /* 0x000fcc0000000f00 */
[----:B------:R-:W-:-:S07]  /*0480*/  DMUL R22, R22, 0.25 ;  /* 0x3fd0000016167828 */ /* 0x000fce0000000000 */
[----:B------:R1:W-:Y:S04]  /*0490*/  STG.E.64 desc[UR6][R18.64+-0x10], R22 ;  /* 0xfffff01612007986 */ /* 0x0003e8000c101b06 */
[----:B------:R-:W2:Y:S04]  /*04a0*/  LDG.E.64 R32, desc[UR6][R14.64+-0x10] ;  /* 0xfffff0060e207981 */ /* 0x000ea8000c1e1b00 */
[----:B------:R-:W2:Y:S04]  /*04b0*/  LDG.E.64 R26, desc[UR6][R16.64+-0x10] ;  /* 0xfffff006101a7981 */ /* 0x000ea8000c1e1b00 */
[----:B0-----:R-:W3:Y:S04]  /*04c0*/  LDG.E.64 R20, desc[UR6][R24.64+-0x8] ;  /* 0xfffff80618147981 */ /* 0x001ee8000c1e1b00 */
[----:B-1----:R-:W4:Y:S01]  /*04d0*/  LDG.E.64 R22, desc[UR6][R34.64+-0x8] ;  /* 0xfffff80622167981 */ /* 0x002f22000c1e1b00 */
[----:B--2---:R-:W-:-:S08]  /*04e0*/  DADD R26, R32, R26 ;  /* 0x00000000201a7229 */ /* 0x004fd0000000001a */
[----:B----4-:R-:W-:-:S08]  /*04f0*/  DADD R26, R26, R22 ;  /* 0x000000001a1a7229 */ /* 0x010fd00000000016 */
[----:B---3--:R-:W-:-:S08]  /*0500*/  DADD R20, R26, R20 ;  /* 0x000000001a147229 */ /* 0x008fd00000000014 */
[----:B------:R-:W-:-:S07]  /*0510*/  DMUL R36, R20, 0.25 ;  /* 0x3fd0000014247828 */ /* 0x000fce0000000000 */
[----:B------:R0:W-:Y:S04]  /*0520*/  STG.E.64 desc[UR6][R18.64+-0x8], R36 ;  /* 0xfffff82412007986 */ /* 0x0001e8000c101b06 */
[----:B------:R-:W2:Y:S04]  /*0530*/  LDG.E.64 R32, desc[UR6][R14.64+-0x8] ;  /* 0xfffff8060e207981 */ /* 0x000ea8000c1e1b00 */
[----:B------:R-:W2:Y:S04]  /*0540*/  LDG.E.64 R26, desc[UR6][R16.64+-0x8] ;  /* 0xfffff806101a7981 */ /* 0x000ea8000c1e1b00 */
[----:B------:R-:W3:Y:S04]  /*0550*/  LDG.E.64 R22, desc[UR6][R34.64] ;  /* 0x0000000622167981 */ /* 0x000ee8000c1e1b00 */
[----:B------:R-:W4:Y:S01]  /*0560*/  LDG.E.64 R20, desc[UR6][R24.64] ;  /* 0x0000000618147981 */ /* 0x000f22000c1e1b00 */
[----:B--2---:R-:W-:-:S08]  /*0570*/  DADD R26, R32, R26 ;  /* 0x00000000201a7229 */ /* 0x004fd0000000001a */
[----:B---3--:R-:W-:-:S08]  /*0580*/  DADD R22, R26, R22 ;  /* 0x000000001a167229 */ /* 0x008fd00000000016 */
[----:B----4-:R-:W-:-:S08]  /*0590*/  DADD R20, R22, R20 ;  /* 0x0000000016147229 */ /* 0x010fd00000000014 */
[----:B0-----:R-:W-:-:S07]  /*05a0*/  DMUL R36, R20, 0.25 ;  /* 0x3fd0000014247828 */ /* 0x001fce0000000000 */
        /* <DEDUP_REMOVED lines=9> */
[----:B------:R-:W-:Y:S04]  /*0640*/  STG.E.64 desc[UR6][R18.64+0x8], R36 ;  /* 0x0000082412007986 */ /* 0x000fe8000c101b06 */
[----:B------:R-:W2:Y:S04]  /*0650*/  LDG.E.64 R32, desc[UR6][R14.64+0x8] ;  /* 0x000008060e207981 */ /* 0x000ea8000c1e1b00 */
[----:B------:R-:W2:Y:S04]  /*0660*/  LDG.E.64 R26, desc[UR6][R16.64+0x8] ;  /* 0x00000806101a7981 */ /* 0x000ea8000c1e1b00 */
[----:B------:R-:W3:Y:S04]  /*0670*/  LDG.E.64 R22, desc[UR6][R34.64+0x10] ;  /* 0x0000100622167981 */ /* 0x000ee8000c1e1b00 */
[----:B------:R-:W4:Y:S01]  /*0680*/  LDG.E.64 R20, desc[UR6][R24.64+0x10] ;  /* 0x0000100618147981 */ /* 0x000f22000c1e1b00 */
[----:B--2---:R-:W-:-:S08]  /*0690*/  DADD R26, R32, R26 ;  /* 0x00000000201a7229 */ /* 0x004fd0000000001a */
[----:B---3--:R-:W-:-:S08]  /*06a0*/  DADD R22, R26, R22 ;  /* 0x000000001a167229 */ /* 0x008fd00000000016 */
[----:B----4-:R-:W-:-:S08]  /*06b0*/  DADD R20, R22, R20 ;  /* 0x0000000016147229 */ /* 0x010fd00000000014 */
[----:B------:R-:W-:-:S07]  /*06c0*/  DMUL R32, R20, 0.25 ;  /* 0x3fd0000014207828 */ /* 0x000fce0000000000 */
[----:B------:R0:W-:Y:S04]  /*06d0*/  STG.E.64 desc[UR6][R18.64+0x10], R32 ;  /* 0x0000102012007986 */ /* 0x0001e8000c101b06 */
[----:B------:R-:W2:Y:S04]  /*06e0*/  LDG.E.64 R26, desc[UR6][R16.64+0x10] ;  /* 0x00001006101a7981 */ /* 0x000ea8000c1e1b00 */
[----:B------:R-:W3:Y:S04]  /*06f0*/  LDG.E.64 R22, desc[UR6][R34.64+0x18] ;  /* 0x0000180622167981 */ /* 0x000ee8000c1e1b00 */
[----:B------:R-:W4:Y:S04]  /*0700*/  LDG.E.64 R20, desc[UR6][R24.64+0x18] ;  /* 0x0000180618147981 */ /* 0x000f28000c1e1b00 */
[----:B0-----:R-:W2:Y:S02]  /*0710*/  LDG.E.64 R32, desc[UR6][R14.64+0x10] ;  /* 0x000010060e207981 */ /* 0x001ea4000c1e1b00 */
[----:B--2---:R-:W-:-:S08]  /*0720*/  DADD R26, R32, R26 ;  /* 0x00000000201a7229 */ /* 0x004fd0000000001a */
[----:B---3--:R-:W-:-:S08]  /*0730*/  DADD R22, R26, R22 ;  /* 0x000000001a167229 */ /* 0x008fd00000000016 */
[----:B----4-:R-:W-:-:S08]  /*0740*/  DADD R20, R22, R20 ;  /* 0x0000000016147229 */ /* 0x010fd00000000014 */
[----:B------:R-:W-:-:S07]  /*0750*/  DMUL R36, R20, 0.25 ;  /* 0x3fd0000014247828 */ /* 0x000fce0000000000 */
[----:B------:R1:W-:Y:S04]  /*0760*/  STG.E.64 desc[UR6][R18.64+0x18], R36 ;  /* 0x0000182412007986 */ /* 0x0003e8000c101b06 */
[----:B------:R-:W2:Y:S04]  /*0770*/  LDG.E.64 R20, desc[UR6][R14.64+0x18] ;  /* 0x000018060e147981 */ /* 0x000ea8000c1e1b00 */
[----:B------:R-:W2:Y:S04]  /*0780*/  LDG.E.64 R32, desc[UR6][R16.64+0x18] ;  /* 0x0000180610207981 */ /* 0x000ea8000c1e1b00 */
[----:B------:R-:W3:Y:S04]  /*0790*/  LDG.E.64 R26, desc[UR6][R34.64+0x20] ;  /* 0x00002006221a7981 */ /* 0x000ee8000c1e1b00 */
[----:B------:R0:W4:Y:S01]  /*07a0*/  LDG.E.64 R22, desc[UR6][R24.64+0x20] ;  /* 0x0000200618167981 */ /* 0x000122000c1e1b00 */
[----:B------:R-:W-:Y:S01]  /*07b0*/  VIADD R9, R9, 0x8 ;  /* 0x0000000809097836 */ /* 0x000fe20000000000 */
[----:B------:R-:W-:-:S02]  /*07c0*/  IADD3 R30, P6, PT, R34, 0x40, RZ ;  /* 0x00000040221e7810 */ /* 0x000fc40007fde0ff */
[----:B------:R-:W-:Y:S01]  /*07d0*/  IADD3 R28, P4, PT, R28, 0x40, RZ ;  /* 0x000000401c1c7810 */ /* 0x000fe20007f9e0ff */
[----:B------:R-:W-:Y:S01]  /*07e0*/  VIADD R31, R31, 0x8 ;  /* 0x000000081f1f7836 */ /* 0x000fe20000000000 */
[----:B0-----:R-:W-:Y:S01]  /*07f0*/  IADD3 R24, P5, PT, R24, 0x40, RZ ;  /* 0x0000004018187810 */ /* 0x001fe20007fbe0ff */
[----:B------:R-:W-:Y:S01]  /*0800*/  IMAD.X R35, RZ, RZ, R35, P6 ;  /* 0x000000ffff237224 */ /* 0x000fe200030e0623 */
[----:B------:R-:W-:Y:S01]  /*0810*/  IADD3.X R11, PT, PT, RZ, R11, RZ, P4, !PT ;  /* 0x0000000bff0b7210 */ /* 0x000fe200027fe4ff */
[----:B------:R-:W-:Y:S01]  /*0820*/  VIADD R29, R29, 0x8 ;  /* 0x000000081d1d7836 */ /* 0x000fe20000000000 */
[----:B------:R-:W-:Y:S01]  /*0830*/  IADD3.X R25, PT, PT, RZ, R25, RZ, P5, !PT ;  /* 0x00000019ff197210 */ /* 0x000fe20002ffe4ff */
[----:B------:R-:W-:Y:S01]  /*0840*/  VIADD R10, R10, 0x8 ;  /* 0x000000080a0a7836 */ /* 0x000fe20000000000 */
[----:B--2---:R-:W-:Y:S01]  /*0850*/  DADD R20, R20, R32 ;  /* 0x0000000014147229 */ /* 0x004fe20000000020 */
[----:B------:R-:W-:-:S07]  /*0860*/  IADD3 R32, P3, PT, R18, 0x40, RZ ;  /* 0x0000004012207810 */ /* 0x000fce0007f7e0ff */
[----:B---3--:R-:W-:Y:S01]  /*0870*/  DADD R20, R20, R26 ;  /* 0x0000000014147229 */ /* 0x008fe2000000001a */
[----:B------:R-:W-:Y:S01]  /*0880*/  IMAD.X R33, RZ, RZ, R19, P3 ;  /* 0x000000ffff217224 */ /* 0x000fe200018e0613 */
[----:B------:R-:W-:-:S06]  /*0890*/  ISETP.NE.AND P3, PT, R9, RZ, PT ;  /* 0x000000ff0900720c */ /* 0x000fcc0003f65270 */
[----:B----4-:R-:W-:-:S08]  /*08a0*/  DADD R20, R20, R22 ;  /* 0x0000000014147229 */ /* 0x010fd00000000016 */
[----:B------:R-:W-:-:S07]  /*08b0*/  DMUL R20, R20, 0.25 ;  /* 0x3fd0000014147828 */ /* 0x000fce0000000000 */
[----:B------:R1:W-:Y:S01]  /*08c0*/  STG.E.64 desc[UR6][R18.64+0x20], R20 ;  /* 0x0000201412007986 */ /* 0x0003e2000c101b06 */
[----:B------:R-:W-:Y:S05]  /*08d0*/  @P3 BRA `(.L_x_1) ;  /* 0xfffffff8007c3947 */ /* 0x000fea000383ffff */
[----:B------:R-:W-:-:S07]  /*08e0*/  IADD3 R31, PT, PT, R31, 0x1, RZ ;  /* 0x000000011f1f7810 */ /* 0x000fce0007ffe0ff */
.L_x_0:
[----:B------:R-:W-:-:S13]  /*08f0*/  LOP3.LUT P3, RZ, R3, 0x7, RZ, 0xc0, !PT ;  /* 0x0000000703ff7812 */ /* 0x000fda000786c0ff */
[----:B------:R-:W-:Y:S05]  /*0900*/  @!P3 BRA `(.L_x_2) ;  /* 0x000000080018b947 */ /* 0x000fea0003800000 */
[----:B------:R-:W-:Y:S01]  /*0910*/  LOP3.LUT P3, RZ, R0, 0x3, RZ, 0xc0, !PT ;  /* 0x0000000300ff7812 */ /* 0x000fe2000786c0ff */
[----:B------:R-:W-:-:S12]  /*0920*/  @!P1 BRA `(.L_x_3) ;  /* 0x0000000000f49947 */ /* 0x000fd80003800000 */
[----:B-1----:R-:W1:Y:S01]  /*0930*/  LDC.64 R18, c[0x0][0x390] ;  /* 0x0000e400ff127b82 */ /* 0x002e620000000a00 */
[C---:B------:R-:W-:Y:S01]  /*0940*/  VIADD R10, R6.reuse, 0xffffffff ;  /* 0xffffffff060a7836 */ /* 0x040fe20000000000 */
[----:B------:R-:W-:Y:S01]  /*0950*/  IADD3 R28, P4, PT, R6, R31, RZ ;  /* 0x0000001f061c7210 */ /* 0x000fe20007f9e0ff */
[--C-:B------:R-:W-:Y:S01]  /*0960*/  IMAD R13, R8, R5, R31.reuse ;  /* 0x00000005080d7224 */ /* 0x100fe200078e021f */
[----:B------:R-:W-:Y:S01]  /*0970*/  IADD3 R23, PT, PT, R7, R31, RZ ;  /* 0x0000001f07177210 */ /* 0x000fe20007ffe0ff */
[----:B------:R-:W-:Y:S01]  /*0980*/  IMAD.IADD R11, R10, 0x1, R31 ;  /* 0x000000010a0b7824 */ /* 0x000fe200078e021f */
[----:B------:R-:W2:Y:S02]  /*0990*/  LDCU.64 UR4, c[0x0][0x390] ;  /* 0x00007200ff0477ac */ /* 0x000ea40008000a00 */
[----:B------:R-:W3:Y:S08]  /*09a0*/  LDC.64 R24, c[0x0][0x388] ;  /* 0x0000e200ff187b82 */ /* 0x000ef00000000a00 */
[----:B------:R-:W4:Y:S01]  /*09b0*/  LDC.64 R16, c[0x0][0x388] ;  /* 0x0000e200ff107b82 */ /* 0x000f220000000a00 */
[----:B------:R-:W-:-:S02]  /*09c0*/  IMAD.X R27, RZ, RZ, RZ, P4 ;  /* 0x000000ffff1b7224 */ /* 0x000fc400020e06ff */
[----:B-1----:R-:W-:-:S04]  /*09d0*/  IMAD.WIDE R12, R13, 0x8, R18 ;  /* 0x000000080d0c7825 */ /* 0x002fc800078e0212 */
[----:B------:R-:W-:Y:S01]  /*09e0*/  IMAD.WIDE R10, R11, 0x8, R18 ;  /* 0x000000080b0a7825 */ /* 0x000fe200078e0212 */
[----:B0-----:R-:W5:Y:S04]  /*09f0*/  LDG.E.64 R14, desc[UR6][R12.64] ;  /* 0x000000060c0e7981 */ /* 0x001f68000c1e1b00 */
[----:B------:R-:W5:Y:S01]  /*0a00*/  LDG.E.64 R20, desc[UR6][R10.64] ;  /* 0x000000060a147981 */ /* 0x000f62000c1e1b00 */
[C---:B------:R-:W-:Y:S01]  /*0a10*/  IMAD.SHL.U32 R9, R28.reuse, 0x8, RZ ;  /* 0x000000081c097824 */ /* 0x040fe200078e00ff */
[----:B------:R-:W-:Y:S01]  /*0a20*/  SHF.L.U64.HI R28, R28, 0x3, R27 ;  /* 0x000000031c1c7819 */ /* 0x000fe2000001021b */
[----:B---3--:R-:W-:-:S03]  /*0a30*/  IMAD.WIDE.U32 R24, R23, 0x8, R24 ;  /* 0x0000000817187825 */ /* 0x008fc600078e0018 */
[----:B----4-:R-:W-:-:S03]  /*0a40*/  IADD3 R22, P4, PT, R9, R16, RZ ;  /* 0x0000001009167210 */ /* 0x010fc60007f9e0ff */
[----:B------:R-:W3:Y:S01]  /*0a50*/  LDG.E.64 R24, desc[UR6][R24.64] ;  /* 0x0000000618187981 */ /* 0x000ee2000c1e1b00 */
[----:B------:R-:W-:-:S05]  /*0a60*/  IADD3.X R23, PT, PT, R28, R17, RZ, P4, !PT ;  /* 0x000000111c177210 */ /* 0x000fca00027fe4ff */
[----:B------:R-:W4:Y:S01]  /*0a70*/  LDG.E.64 R26, desc[UR6][R22.64+0x8] ;  /* 0x00000806161a7981 */ /* 0x000f22000c1e1b00 */
[----:B-----5:R-:W-:Y:S01]  /*0a80*/  DADD R14, R14, R20 ;  /* 0x000000000e0e7229 */ /* 0x020fe20000000014 */
[----:B------:R-:W-:-:S04]  /*0a90*/  IADD3 R20, P4, PT, R7, R31, RZ ;  /* 0x0000001f07147210 */ /* 0x000fc80007f9e0ff */
[----:B------:R-:W-:Y:S02]  /*0aa0*/  IADD3.X R21, PT, PT, RZ, RZ, RZ, P4, !PT ;  /* 0x000000ffff157210 */ /* 0x000fe400027fe4ff */
[----:B------:R-:W-:Y:S01]  /*0ab0*/  LEA R16, P4, R20, R16, 0x3 ;  /* 0x0000001014107211 */ /* 0x000fe200078818ff */
[----:B---3--:R-:W-:-:S08]  /*0ac0*/  DADD R14, R14, R24 ;  /* 0x000000000e0e7229 */ /* 0x008fd00000000018 */
[----:B----4-:R-:W-:Y:S01]  /*0ad0*/  DADD R14, R14, R26 ;  /* 0x000000000e0e7229 */ /* 0x010fe2000000001a */
[----:B------:R-:W-:-:S04]  /*0ae0*/  IMAD.IADD R27, R6, 0x1, R31 ;  /* 0x00000001061b7824 */ /* 0x000fc800078e021f */
[----:B------:R-:W-:-:S03]  /*0af0*/  IMAD.WIDE.U32 R26, R27, 0x8, R18 ;  /* 0x000000081b1a7825 */ /* 0x000fc600078e0012 */
[----:B------:R-:W-:Y:S01]  /*0b00*/  DMUL R14, R14, 0.25 ;  /* 0x3fd000000e0e7828 */ /* 0x000fe20000000000 */
[----:B------:R-:W-:-:S06]  /*0b10*/  LEA.HI.X R17, R20, R17, R21, 0x3, P4 ;  /* 0x0000001114117211 */ /* 0x000fcc00020f1c15 */
[----:B------:R0:W-:Y:S04]  /*0b20*/  STG.E.64 desc[UR6][R26.64], R14 ;  /* 0x0000000e1a007986 */ /* 0x0001e8000c101b06 */
[----:B------:R-:W3:Y:S04]  /*0b30*/  LDG.E.64 R18, desc[UR6][R12.64+0x8] ;  /* 0x000008060c127981 */ /* 0x000ee8000c1e1b00 */
[----:B------:R-:W4:Y:S04]  /*0b40*/  LDG.E.64 R24, desc[UR6][R16.64+0x8] ;  /* 0x0000080610187981 */ /* 0x000f28000c1e1b00 */
[----:B------:R-:W5:Y:S01]  /*0b50*/  LDG.E.64 R20, desc[UR6][R22.64+0x10] ;  /* 0x0000100616147981 */ /* 0x000f62000c1e1b00 */
[----:B---3--:R-:W-:-:S08]  /*0b60*/  DADD R18, R14, R18 ;  /* 0x000000000e127229 */ /* 0x008fd00000000012 */
[----:B----4-:R-:W-:-:S08]  /*0b70*/  DADD R18, R18, R24 ;  /* 0x0000000012127229 */ /* 0x010fd00000000018 */
[----:B-----5:R-:W-:Y:S01]  /*0b80*/  DADD R20, R18, R20 ;  /* 0x0000000012147229 */ /* 0x020fe20000000014 */
[----:B--2---:R-:W-:-:S04]  /*0b90*/  IADD3 R18, P4, PT, R9, UR4, RZ ;  /* 0x0000000409127c10 */ /* 0x004fc8000ff9e0ff */
[----:B------:R-:W-:-:S03]  /*0ba0*/  IADD3.X R19, PT, PT, R28, UR5, RZ, P4, !PT ;  /* 0x000000051c137c10 */ /* 0x000fc6000a7fe4ff */
[----:B------:R-:W-:-:S07]  /*0bb0*/  DMUL R24, R20, 0.25 ;  /* 0x3fd0000014187828 */ /* 0x000fce0000000000 */
[----:B------:R1:W-:Y:S04]  /*0bc0*/  STG.E.64 desc[UR6][R18.64+0x8], R24 ;  /* 0x0000081812007986 */ /* 0x0003e8000c101b06 */
[----:B0-----:R-:W2:Y:S04]  /*0bd0*/  LDG.E.64 R26, desc[UR6][R12.64+0x10] ;  /* 0x000010060c1a7981 */ /* 0x001ea8000c1e1b00 */
        /* <DEDUP_REMOVED lines=8> */
[----:B------:R-:W3:Y:S04]  /*0c60*/  LDG.E.64 R20, desc[UR6][R12.64+0x18] ;  /* 0x000018060c147981 */ /* 0x000ee8000c1e1b00 */
[----:B-1----:R-:W3:Y:S04]  /*0c70*/  LDG.E.64 R24, desc[UR6][R10.64+0x18] ;  /* 0x000018060a187981 */ /* 0x002ee8000c1e1b00 */
[----:B------:R-:W4:Y:S04]  /*0c80*/  LDG.E.64 R26, desc[UR6][R16.64+0x18] ;  /* 0x00001806101a7981 */ /* 0x000f28000c1e1b00 */
[----:B------:R-:W5:Y:S01]  /*0c90*/  LDG.E.64 R28, desc[UR6][R22.64+0x20] ;  /* 0x00002006161c7981 */ /* 0x000f62000c1e1b00 */
[----:B------:R-:W-:Y:S01]  /*0ca0*/  VIADD R31, R31, 0x4 ;  /* 0x000000041f1f7836 */ /* 0x000fe20000000000 */
[----:B---3--:R-:W-:-:S08]  /*0cb0*/  DADD R20, R20, R24 ;  /* 0x0000000014147229 */ /* 0x008fd00000000018 */
[----:B----4-:R-:W-:-:S08]  /*0cc0*/  DADD R20, R20, R26 ;  /* 0x0000000014147229 */ /* 0x010fd0000000001a */
[----:B-----5:R-:W-:-:S08]  /*0cd0*/  DADD R20, R20, R28 ;  /* 0x0000000014147229 */ /* 0x020fd0000000001c */
[----:B------:R-:W-:-:S07]  /*0ce0*/  DMUL R20, R20, 0.25 ;  /* 0x3fd0000014147828 */ /* 0x000fce0000000000 */
[----:B------:R2:W-:Y:S04]  /*0cf0*/  STG.E.64 desc[UR6][R18.64+0x18], R20 ;  /* 0x0000181412007986 */ /* 0x0005e8000c101b06 */
.L_x_3:
[----:B------:R-:W-:Y:S05]  /*0d00*/  @!P3 BRA `(.L_x_2) ;  /* 0x000000040018b947 */ /* 0x000fea0003800000 */
[----:B------:R-:W-:Y:S02]  /*0d10*/  LOP3.LUT P3, RZ, R5, 0x1, RZ, 0xc0, !PT ;  /* 0x0000000105ff7812 */ /* 0x000fe4000786c0ff */
[----:B------:R-:W-:Y:S01]  /*0d20*/  IADD3 R26, PT, PT, R6, -0x1, RZ ;  /* 0xffffffff061a7810 */ /* 0x000fe20007ffe0ff */
[----:B------:R-:W-:Y:S10]  /*0d30*/  @!P0 BRA `(.L_x_4) ;  /* 0x0000000000a88947 */ /* 0x000ff40003800000 */
[----:B------:R-:W3:Y:S01]  /*0d40*/  LDC.64 R16, c[0x0][0x390] ;  /* 0x0000e400ff107b82 */ /* 0x000ee20000000a00 */
[--C-:B------:R-:W-:Y:S01]  /*0d50*/  IMAD.IADD R33, R26, 0x1, R31.reuse ;  /* 0x000000011a217824 */ /* 0x100fe200078e021f */
[----:B------:R-:W-:Y:S01]  /*0d60*/  IADD3 R28, P4, PT, R6, R31, RZ ;  /* 0x0000001f061c7210 */ /* 0x000fe20007f9e0ff */
[----:B--2---:R-:W-:Y:S01]  /*0d70*/  IMAD R15, R8, R5, R31 ;  /* 0x00000005080f7224 */ /* 0x004fe200078e021f */
[----:B------:R-:W-:Y:S01]  /*0d80*/  IADD3 R11, PT, PT, R7, R31, RZ ;  /* 0x0000001f070b7210 */ /* 0x000fe20007ffe0ff */
[----:B------:R-:W2:Y:S03]  /*0d90*/  LDCU.64 UR4, c[0x0][0x390] ;  /* 0x00007200ff0477ac */ /* 0x000ea60008000a00 */
[----:B------:R-:W4:Y:S08]  /*0da0*/  LDC.64 R22, c[0x0][0x388] ;  /* 0x0000e200ff167b82 */ /* 0x000f300000000a00 */
[----:B------:R-:W5:Y:S01]  /*0db0*/  LDC.64 R12, c[0x0][0x388] ;  /* 0x0000e200ff0c7b82 */ /* 0x000f620000000a00 */
[----:B------:R-:W-:-:S02]  /*0dc0*/  IMAD.X R25, RZ, RZ, RZ, P4 ;  /* 0x000000ffff197224 */ /* 0x000fc400020e06ff */
[----:B---3--:R-:W-:-:S04]  /*0dd0*/  IMAD.WIDE R32, R33, 0x8, R16 ;  /* 0x0000000821207825 */ /* 0x008fc800078e0210 */
[----:B------:R-:W-:Y:S01]  /*0de0*/  IMAD.WIDE R14, R15, 0x8, R16 ;  /* 0x000000080f0e7825 */ /* 0x000fe200078e0210 */
[----:B01----:R-:W3:Y:S01]  /*0df0*/  LDG.E.64 R18, desc[UR6][R32.64] ;  /* 0x0000000620127981 */ /* 0x003ee2000c1e1b00 */
[----:B------:R-:W-:-:S03]  /*0e00*/  SHF.L.U32 R9, R28, 0x3, RZ ;  /* 0x000000031c097819 */ /* 0x000fc600000006ff */
[----:B------:R-:W3:Y:S01]  /*0e10*/  LDG.E.64 R20, desc[UR6][R14.64] ;  /* 0x000000060e147981 */ /* 0x000ee2000c1e1b00 */
[----:B----4-:R-:W-:Y:S01]  /*0e20*/  IMAD.WIDE.U32 R22, R11, 0x8, R22 ;  /* 0x000000080b167825 */ /* 0x010fe200078e0016 */
[----:B------:R-:W-:Y:S02]  /*0e30*/  SHF.L.U64.HI R28, R28, 0x3, R25 ;  /* 0x000000031c1c7819 */ /* 0x000fe40000010219 */
[----:B-----5:R-:W-:-:S03]  /*0e40*/  IADD3 R10, P4, PT, R9, R12, RZ ;  /* 0x0000000c090a7210 */ /* 0x020fc60007f9e0ff */
[----:B------:R-:W4:Y:S02]  /*0e50*/  LDG.E.64 R22, desc[UR6][R22.64] ;  /* 0x0000000616167981 */ /* 0x000f24000c1e1b00 */
[----:B------:R-:W-:-:S05]  /*0e60*/  IMAD.X R11, R28, 0x1, R13, P4 ;  /* 0x000000011c0b7824 */ /* 0x000fca00020e060d */
[----:B------:R-:W5:Y:S01]  /*0e70*/  LDG.E.64 R24, desc[UR6][R10.64+0x8] ;  /* 0x000008060a187981 */ /* 0x000f62000c1e1b00 */
[----:B---3--:R-:W-:Y:S01]  /*0e80*/  DADD R18, R20, R18 ;  /* 0x0000000014127229 */ /* 0x008fe20000000012 */
[-C--:B------:R-:W-:Y:S02]  /*0e90*/  IADD3 R21, PT, PT, R6, R31.reuse, RZ ;  /* 0x0000001f06157210 */ /* 0x080fe40007ffe0ff */
[----:B------:R-:W-:-:S03]  /*0ea0*/  IADD3 R20, P4, PT, R7, R31, RZ ;  /* 0x0000001f07147210 */ /* 0x000fc60007f9e0ff */
[----:B------:R-:W-:Y:S02]  /*0eb0*/  IMAD.WIDE.U32 R16, R21, 0x8, R16 ;  /* 0x0000000815107825 */ /* 0x000fe400078e0010 */
[----:B----4-:R-:W-:Y:S02]  /*0ec0*/  DADD R18, R18, R22 ;  /* 0x0000000012127229 */ /* 0x010fe40000000016 */
[----:B------:R-:W-:Y:S01]  /*0ed0*/  IMAD.X R21, RZ, RZ, RZ, P4 ;  /* 0x000000ffff157224 */ /* 0x000fe200020e06ff */
[----:B------:R-:W-:-:S05]  /*0ee0*/  LEA R12, P4, R20, R12, 0x3 ;  /* 0x0000000c140c7211 */ /* 0x000fca00078818ff */
[----:B-----5:R-:W-:-:S08]  /*0ef0*/  DADD R18, R18, R24 ;  /* 0x0000000012127229 */ /* 0x020fd00000000018 */
[----:B------:R-:W-:Y:S01]  /*0f00*/  DMUL R18, R18, 0.25 ;  /* 0x3fd0000012127828 */ /* 0x000fe20000000000 */
[----:B------:R-:W-:-:S06]  /*0f10*/  LEA.HI.X R13, R20, R13, R21, 0x3, P4 ;  /* 0x0000000d140d7211 */ /* 0x000fcc00020f1c15 */
[----:B------:R3:W-:Y:S04]  /*0f20*/  STG.E.64 desc[UR6][R16.64], R18 ;  /* 0x0000001210007986 */ /* 0x0007e8000c101b06 */
[----:B------:R-:W4:Y:S04]  /*0f30*/  LDG.E.64 R14, desc[UR6][R14.64+0x8] ;  /* 0x000008060e0e7981 */ /* 0x000f28000c1e1b00 */
[----:B------:R-:W5:Y:S04]  /*0f40*/  LDG.E.64 R12, desc[UR6][R12.64+0x8] ;  /* 0x000008060c0c7981 */ /* 0x000f68000c1e1b00 */
[----:B------:R-:W3:Y:S01]  /*0f50*/  LDG.E.64 R10, desc[UR6][R10.64+0x10] ;  /* 0x000010060a0a7981 */ /* 0x000ee2000c1e1b00 */
[----:B--2---:R-:W-:-:S02]  /*0f60*/  IADD3 R22, P4, PT, R9, UR4, RZ ;  /* 0x0000000409167c10 */ /* 0x004fc4000ff9e0ff */
[----:B------:R-:W-:Y:S02]  /*0f70*/  IADD3 R31, PT, PT, R31, 0x2, RZ ;  /* 0x000000021f1f7810 */ /* 0x000fe40007ffe0ff */
[----:B------:R-:W-:Y:S01]  /*0f80*/  IADD3.X R23, PT, PT, R28, UR5, RZ, P4, !PT ;  /* 0x000000051c177c10 */ /* 0x000fe2000a7fe4ff */
[----:B----4-:R-:W-:-:S08]  /*0f90*/  DADD R20, R18, R14 ;  /* 0x0000000012147229 */ /* 0x010fd0000000000e */
[----:B-----5:R-:W-:-:S08]  /*0fa0*/  DADD R20, R20, R12 ;  /* 0x0000000014147229 */ /* 0x020fd0000000000c */
[----:B---3--:R-:W-:-:S08]  /*0fb0*/  DADD R20, R20, R10 ;  /* 0x0000000014147229 */ /* 0x008fd0000000000a */
[----:B------:R-:W-:-:S07]  /*0fc0*/  DMUL R20, R20, 0.25 ;  /* 0x3fd0000014147828 */ /* 0x000fce0000000000 */
[----:B------:R3:W-:Y:S04]  /*0fd0*/  STG.E.64 desc[UR6][R22.64+0x8], R20 ;  /* 0x0000081416007986 */ /* 0x0007e8000c101b06 */
.L_x_4:
[----:B------:R-:W-:Y:S05]  /*0fe0*/  @!P3 BRA `(.L_x_2) ;  /* 0x000000000060b947 */ /* 0x000fea0003800000 */
[----:B------:R-:W4:Y:S01]  /*0ff0*/  LDC.64 R10, c[0x0][0x390] ;  /* 0x0000e400ff0a7b82 */ /* 0x000f220000000a00 */
[--C-:B------:R-:W-:Y:S01]  /*1000*/  IMAD R9, R8, R5, R31.reuse ;  /* 0x0000000508097224 */ /* 0x100fe200078e021f */
[----:B------:R-:W-:Y:S01]  /*1010*/  IADD3 R7, PT, PT, R7, R31, RZ ;  /* 0x0000001f07077210 */ /* 0x000fe20007ffe0ff */
[----:B------:R-:W-:-:S05]  /*1020*/  IMAD.IADD R17, R26, 0x1, R31 ;  /* 0x000000011a117824 */ /* 0x000fca00078e021f */
[----:B--2---:R-:W2:Y:S08]  /*1030*/  LDC.64 R14, c[0x0][0x388] ;  /* 0x0000e200ff0e7b82 */ /* 0x004eb00000000a00 */
[----:B------:R-:W5:Y:S01]  /*1040*/  LDC.64 R12, c[0x0][0x388] ;  /* 0x0000e200ff0c7b82 */ /* 0x000f620000000a00 */
[----:B------:R-:W-:Y:S01]  /*1050*/  IADD3 R5, P3, PT, R6, R31, RZ ;  /* 0x0000001f06057210 */ /* 0x000fe20007f7e0ff */
[----:B----4-:R-:W-:-:S04]  /*1060*/  IMAD.WIDE R8, R9, 0x8, R10 ;  /* 0x0000000809087825 */ /* 0x010fc800078e020a */
[----:B------:R-:W-:Y:S02]  /*1070*/  IMAD.WIDE R16, R17, 0x8, R10 ;  /* 0x0000000811107825 */ /* 0x000fe400078e020a */
[----:B0-----:R-:W4:Y:S02]  /*1080*/  LDG.E.64 R8, desc[UR6][R8.64] ;  /* 0x0000000608087981 */ /* 0x001f24000c1e1b00 */
[----:B--2---:R-:W-:Y:S02]  /*1090*/  IMAD.WIDE.U32 R14, R7, 0x8, R14 ;  /* 0x00000008070e7825 */ /* 0x004fe400078e000e */
[----:B------:R-:W4:Y:S02]  /*10a0*/  LDG.E.64 R16, desc[UR6][R16.64] ;  /* 0x0000000610107981 */ /* 0x000f24000c1e1b00 */
[----:B-1-3--:R-:W-:Y:S02]  /*10b0*/  IMAD.X R20, RZ, RZ, RZ, P3 ;  /* 0x000000ffff147224 */ /* 0x00afe400018e06ff */
[----:B------:R-:W2:Y:S01]  /*10c0*/  LDG.E.64 R14, desc[UR6][R14.64] ;  /* 0x000000060e0e7981 */ /* 0x000ea2000c1e1b00 */
[----:B-----5:R-:W-:-:S04]  /*10d0*/  LEA R18, P3, R5, R12, 0x3 ;  /* 0x0000000c05127211 */ /* 0x020fc800078618ff */
[----:B------:R-:W-:-:S06]  /*10e0*/  LEA.HI.X R19, R5, R13, R20, 0x3, P3 ;  /* 0x0000000d05137211 */ /* 0x000fcc00018f1c14 */
[----:B------:R-:W3:Y:S01]  /*10f0*/  LDG.E.64 R18, desc[UR6][R18.64+0x8] ;  /* 0x0000080612127981 */ /* 0x000ee2000c1e1b00 */
[----:B------:R-:W-:-:S05]  /*1100*/  IADD3 R31, PT, PT, R6, R31, RZ ;  /* 0x0000001f061f7210 */ /* 0x000fca0007ffe0ff */
[----:B------:R-:W-:Y:S01]  /*1110*/  IMAD.WIDE.U32 R10, R31, 0x8, R10 ;  /* 0x000000081f0a7825 */ /* 0x000fe200078e000a */
[----:B----4-:R-:W-:-:S08]  /*1120*/  DADD R12, R8, R16 ;  /* 0x00000000080c7229 */ /* 0x010fd00000000010 */
[----:B--2---:R-:W-:-:S08]  /*1130*/  DADD R12, R12, R14 ;  /* 0x000000000c0c7229 */ /* 0x004fd0000000000e */
[----:B---3--:R-:W-:-:S08]  /*1140*/  DADD R12, R12, R18 ;  /* 0x000000000c0c7229 */ /* 0x008fd00000000012 */
[----:B------:R-:W-:-:S07]  /*1150*/  DMUL R12, R12, 0.25 ;  /* 0x3fd000000c0c7828 */ /* 0x000fce0000000000 */
[----:B------:R4:W-:Y:S04]  /*1160*/  STG.E.64 desc[UR6][R10.64], R12 ;  /* 0x0000000c0a007986 */ /* 0x0009e8000c101b06 */
.L_x_2:
[----:B------:R-:W-:Y:S05]  /*1170*/  @P2 BRA `(.L_x_5) ;  /* 0xffffffec00dc2947 */ /* 0x000fea000383ffff */
[----:B0-----:R-:W-:Y:S05]  /*1180*/  EXIT ;  /* 0x000000000000794d */ /* 0x001fea0003800000 */
.L_x_6:
[----:B------:R-:W-:-:S00]  /*1190*/  BRA `(.L_x_6) ;  /* 0xfffffffc00fc7947 */ /* 0x000fc0000383ffff */
[----:B------:R-:W-:-:S00]  /*11a0*/  NOP ;  /* 0x0000000000007918 */ /* 0x000fc00000000000 */
        /* <DEDUP_REMOVED lines=13> */
.L_x_7:


//--------------------- .nv.shared.reserved.0     --------------------------
	.section	.nv.shared.reserved.0,"aw",@nobits
	.weak		__nv_reservedSMEM_offset_0_alias
	.size		__nv_reservedSMEM_offset_0_alias, 0, 64
	.other		__nv_reservedSMEM_offset_0_alias,@"STO_CUDA_RESERVED_SHARED STV_DEFAULT"
__nv_reservedSMEM_offset_0_alias:
	.zero		0
	.zero		64


//--------------------- .nv.constant0._Z12gauss_seidelIdEviiPKT_PS0_ --------------------------
	.section	.nv.constant0._Z12gauss_seidelIdEviiPKT_PS0_,"a",@progbits
	.sectionflags	@""
	.align	4
.nv.constant0._Z12gauss_seidelIdEviiPKT_PS0_:
	.zero		920


//--------------------- SYMBOLS --------------------------

	.type		.nv.reservedSmem.offset0,@object
	.size		.nv.reservedSmem.offset0,0x4
